//
// Generated by NVIDIA NVVM Compiler
//
// Compiler Build ID: CL-36424714
// Cuda compilation tools, release 13.0, V13.0.88
// Based on NVVM 20.0.0
//

.version 9.0
.target sm_100
.address_size 64

	// .globl	_Z8kernel_aPiS_S_

.visible .entry _Z8kernel_aPiS_S_(
	.param .u64 .ptr .align 1 _Z8kernel_aPiS_S__param_0,
	.param .u64 .ptr .align 1 _Z8kernel_aPiS_S__param_1,
	.param .u64 .ptr .align 1 _Z8kernel_aPiS_S__param_2
)
{
	.reg .b32 	%r<8>;
	.reg .b64 	%rd<11>;

	ld.param.u64 	%rd1, [_Z8kernel_aPiS_S__param_0];
	ld.param.u64 	%rd2, [_Z8kernel_aPiS_S__param_1];
	ld.param.u64 	%rd3, [_Z8kernel_aPiS_S__param_2];
	cvta.to.global.u64 	%rd4, %rd3;
	cvta.to.global.u64 	%rd5, %rd2;
	cvta.to.global.u64 	%rd6, %rd1;
	mov.u32 	%r1, %tid.x;
	mov.u32 	%r2, %ctaid.x;
	mov.u32 	%r3, %ntid.x;
	mad.lo.s32 	%r4, %r2, %r3, %r1;
	mul.wide.s32 	%rd7, %r4, 4;
	add.s64 	%rd8, %rd6, %rd7;
	ld.global.u32 	%r5, [%rd8];
	add.s64 	%rd9, %rd5, %rd7;
	ld.global.u32 	%r6, [%rd9];
	mad.lo.s32 	%r7, %r5, %r4, %r6;
	add.s64 	%rd10, %rd4, %rd7;
	st.global.u32 	[%rd10], %r7;
	ret;

}
	// .globl	_Z8kernel_bPiS_S_
.visible .entry _Z8kernel_bPiS_S_(
	.param .u64 .ptr .align 1 _Z8kernel_bPiS_S__param_0,
	.param .u64 .ptr .align 1 _Z8kernel_bPiS_S__param_1,
	.param .u64 .ptr .align 1 _Z8kernel_bPiS_S__param_2
)
{
	.reg .b32 	%r<8>;
	.reg .b64 	%rd<11>;

	ld.param.u64 	%rd1, [_Z8kernel_bPiS_S__param_0];
	ld.param.u64 	%rd2, [_Z8kernel_bPiS_S__param_1];
	ld.param.u64 	%rd3, [_Z8kernel_bPiS_S__param_2];
	cvta.to.global.u64 	%rd4, %rd3;
	cvta.to.global.u64 	%rd5, %rd2;
	cvta.to.global.u64 	%rd6, %rd1;
	mov.u32 	%r1, %tid.x;
	mov.u32 	%r2, %ctaid.x;
	mov.u32 	%r3, %ntid.x;
	mad.lo.s32 	%r4, %r2, %r3, %r1;
	mul.wide.s32 	%rd7, %r4, 4;
	add.s64 	%rd8, %rd6, %rd7;
	ld.global.u32 	%r5, [%rd8];
	add.s64 	%rd9, %rd5, %rd7;
	ld.global.u32 	%r6, [%rd9];
	mad.lo.s32 	%r7, %r6, %r4, %r5;
	add.s64 	%rd10, %rd4, %rd7;
	st.global.u32 	[%rd10], %r7;
	ret;

}
	// .globl	_Z8kernel_cPiS_S_
.visible .entry _Z8kernel_cPiS_S_(
	.param .u64 .ptr .align 1 _Z8kernel_cPiS_S__param_0,
	.param .u64 .ptr .align 1 _Z8kernel_cPiS_S__param_1,
	.param .u64 .ptr .align 1 _Z8kernel_cPiS_S__param_2
)
{
	.reg .b32 	%r<8>;
	.reg .b64 	%rd<11>;

	ld.param.u64 	%rd1, [_Z8kernel_cPiS_S__param_0];
	ld.param.u64 	%rd2, [_Z8kernel_cPiS_S__param_1];
	ld.param.u64 	%rd3, [_Z8kernel_cPiS_S__param_2];
	cvta.to.global.u64 	%rd4, %rd3;
	cvta.to.global.u64 	%rd5, %rd2;
	cvta.to.global.u64 	%rd6, %rd1;
	mov.u32 	%r1, %tid.x;
	mov.u32 	%r2, %ctaid.x;
	mov.u32 	%r3, %ntid.x;
	mad.lo.s32 	%r4, %r2, %r3, %r1;
	mul.wide.s32 	%rd7, %r4, 4;
	add.s64 	%rd8, %rd6, %rd7;
	ld.global.u32 	%r5, [%rd8];
	add.s64 	%rd9, %rd5, %rd7;
	ld.global.u32 	%r6, [%rd9];
	add.s32 	%r7, %r6, %r5;
	add.s64 	%rd10, %rd4, %rd7;
	st.global.u32 	[%rd10], %r7;
	ret;

}


// ===== COMPILED SASS (sm_100) =====

	.target	sm_100

	.elftype	@"ET_EXEC"


//--------------------- .note.nv.tkinfo           --------------------------
	.section	.note.nv.tkinfo,"",@"SHT_NOTE"
	.sectionflags	@"SHF_NOTE_NV_TKINFO"
	.tkinfo
        /*0018*/ 	.word	0x00000002
        /*0030*/ 	.string	""
        /*0030*/ 	.string	"ptxas"
        /*0030*/ 	.string	"Cuda compilation tools, release 13.0, V13.0.88"
        /*0030*/ 	.string	"Build cuda_13.0.r13.0/compiler.36424714_0"
        /*0030*/ 	.string	"-arch sm_100 -m 64 "



//--------------------- .note.nv.cuinfo           --------------------------
	.section	.note.nv.cuinfo,"",@"SHT_NOTE"
	.sectionflags	@"SHF_NOTE_NV_CUINFO"
        /*0018*/ 	.short	0x0002
        /*001a*/ 	.short	0x0064
        /*001c*/ 	.short	0x0082
	.zero		2


//--------------------- .nv.info                  --------------------------
	.section	.nv.info,"",@"SHT_CUDA_INFO"
	.align	4


	//----- nvinfo : EIATTR_REGCOUNT
	.align		4
        /*0000*/ 	.byte	0x04, 0x2f
        /*0002*/ 	.short	(.L_1 - .L_0)
	.align		4
.L_0:
        /*0004*/ 	.word	index@(_Z8kernel_aPiS_S_)
        /*0008*/ 	.word	0x0000000c


	//----- nvinfo : EIATTR_FRAME_SIZE
	.align		4
.L_1:
        /*000c*/ 	.byte	0x04, 0x11
        /*000e*/ 	.short	(.L_3 - .L_2)
	.align		4
.L_2:
        /*0010*/ 	.word	index@(_Z8kernel_aPiS_S_)
        /*0014*/ 	.word	0x00000000


	//----- nvinfo : EIATTR_REGCOUNT
	.align		4
.L_3:
        /*0018*/ 	.byte	0x04, 0x2f
        /*001a*/ 	.short	(.L_5 - .L_4)
	.align		4
.L_4:
        /*001c*/ 	.word	index@(_Z8kernel_bPiS_S_)
        /*0020*/ 	.word	0x0000000c


	//----- nvinfo : EIATTR_FRAME_SIZE
	.align		4
.L_5:
        /*0024*/ 	.byte	0x04, 0x11
        /*0026*/ 	.short	(.L_7 - .L_6)
	.align		4
.L_6:
        /*0028*/ 	.word	index@(_Z8kernel_bPiS_S_)
        /*002c*/ 	.word	0x00000000


	//----- nvinfo : EIATTR_REGCOUNT
	.align		4
.L_7:
        /*0030*/ 	.byte	0x04, 0x2f
        /*0032*/ 	.short	(.L_9 - .L_8)
	.align		4
.L_8:
        /*0034*/ 	.word	index@(_Z8kernel_cPiS_S_)
        /*0038*/ 	.word	0x0000000c


	//----- nvinfo : EIATTR_FRAME_SIZE
	.align		4
.L_9:
        /*003c*/ 	.byte	0x04, 0x11
        /*003e*/ 	.short	(.L_11 - .L_10)
	.align		4
.L_10:
        /*0040*/ 	.word	index@(_Z8kernel_cPiS_S_)
        /*0044*/ 	.word	0x00000000


	//----- nvinfo : EIATTR_MIN_STACK_SIZE
	.align		4
.L_11:
        /*0048*/ 	.byte	0x04, 0x12
        /*004a*/ 	.short	(.L_13 - .L_12)
	.align		4
.L_12:
        /*004c*/ 	.word	index@(_Z8kernel_cPiS_S_)
        /*0050*/ 	.word	0x00000000


	//----- nvinfo : EIATTR_MIN_STACK_SIZE
	.align		4
.L_13:
        /*0054*/ 	.byte	0x04, 0x12
        /*0056*/ 	.short	(.L_15 - .L_14)
	.align		4
.L_14:
        /*0058*/ 	.word	index@(_Z8kernel_bPiS_S_)
        /*005c*/ 	.word	0x00000000


	//----- nvinfo : EIATTR_MIN_STACK_SIZE
	.align		4
.L_15:
        /*0060*/ 	.byte	0x04, 0x12
        /*0062*/ 	.short	(.L_17 - .L_16)
	.align		4
.L_16:
        /*0064*/ 	.word	index@(_Z8kernel_aPiS_S_)
        /*0068*/ 	.word	0x00000000
.L_17:


//--------------------- .nv.compat                --------------------------
	.section	.nv.compat,"",@"SHT_CUDA_COMPAT_INFO"
	.align	4
        /*0000*/ 	.byte	0x02, 0x09, 0x00, 0x00, 0x02, 0x02, 0x01, 0x00, 0x02, 0x05, 0x05, 0x00, 0x03, 0x07, 0x01, 0x01
        /*0010*/ 	.byte	0x02, 0x03, 0x00, 0x00, 0x02, 0x06, 0x01, 0x00, 0x04, 0x0b, 0x08, 0x00, 0x09, 0x00, 0x00, 0x00
        /*0020*/ 	.byte	0x00, 0x00, 0x00, 0x00


//--------------------- .nv.info._Z8kernel_cPiS_S_ --------------------------
	.section	.nv.info._Z8kernel_cPiS_S_,"",@"SHT_CUDA_INFO"
	.sectionflags	@""
	.align	4


	//----- nvinfo : EIATTR_CUDA_API_VERSION
	.align		4
        /*0000*/ 	.byte	0x04, 0x37
        /*0002*/ 	.short	(.L_19 - .L_18)
.L_18:
        /*0004*/ 	.word	0x00000082


	//----- nvinfo : EIATTR_KPARAM_INFO
	.align		4
.L_19:
        /*0008*/ 	.byte	0x04, 0x17
        /*000a*/ 	.short	(.L_21 - .L_20)
.L_20:
        /*000c*/ 	.word	0x00000000
        /*0010*/ 	.short	0x0002
        /*0012*/ 	.short	0x0010
        /*0014*/ 	.byte	0x00, 0xf5, 0x21, 0x00


	//----- nvinfo : EIATTR_KPARAM_INFO
	.align		4
.L_21:
        /*0018*/ 	.byte	0x04, 0x17
        /*001a*/ 	.short	(.L_23 - .L_22)
.L_22:
        /*001c*/ 	.word	0x00000000
        /*0020*/ 	.short	0x0001
        /*0022*/ 	.short	0x0008
        /*0024*/ 	.byte	0x00, 0xf5, 0x21, 0x00


	//----- nvinfo : EIATTR_KPARAM_INFO
	.align		4
.L_23:
        /*0028*/ 	.byte	0x04, 0x17
        /*002a*/ 	.short	(.L_25 - .L_24)
.L_24:
        /*002c*/ 	.word	0x00000000
        /*0030*/ 	.short	0x0000
        /*0032*/ 	.short	0x0000
        /*0034*/ 	.byte	0x00, 0xf5, 0x21, 0x00


	//----- nvinfo : EIATTR_SPARSE_MMA_MASK
	.align		4
.L_25:
        /*0038*/ 	.byte	0x03, 0x50
        /*003a*/ 	.short	0x0000


	//----- nvinfo : EIATTR_MAXREG_COUNT
	.align		4
        /*003c*/ 	.byte	0x03, 0x1b
        /*003e*/ 	.short	0x00ff


	//----- nvinfo : EIATTR_MERCURY_ISA_VERSION
	.align		4
        /*0040*/ 	.byte	0x03, 0x5f
        /*0042*/ 	.short	0x0101


	//----- nvinfo : EIATTR_VRC_CTA_INIT_COUNT
	.align		4
        /*0044*/ 	.byte	0x02, 0x4a
	.zero		1
	.zero		1


	//----- nvinfo : EIATTR_EXIT_INSTR_OFFSETS
	.align		4
        /*0048*/ 	.byte	0x04, 0x1c
        /*004a*/ 	.short	(.L_27 - .L_26)


	//   ....[0]....
.L_26:
        /*004c*/ 	.word	0x00000100


	//----- nvinfo : EIATTR_CBANK_PARAM_SIZE
	.align		4
.L_27:
        /*0050*/ 	.byte	0x03, 0x19
        /*0052*/ 	.short	0x0018


	//----- nvinfo : EIATTR_PARAM_CBANK
	.align		4
        /*0054*/ 	.byte	0x04, 0x0a
        /*0056*/ 	.short	(.L_29 - .L_28)
	.align		4
.L_28:
        /*0058*/ 	.word	index@(.nv.constant0._Z8kernel_cPiS_S_)
        /*005c*/ 	.short	0x0380
        /*005e*/ 	.short	0x0018


	//----- nvinfo : EIATTR_SW_WAR
	.align		4
.L_29:
        /*0060*/ 	.byte	0x04, 0x36
        /*0062*/ 	.short	(.L_31 - .L_30)
.L_30:
        /*0064*/ 	.word	0x00000008
.L_31:


//--------------------- .nv.info._Z8kernel_bPiS_S_ --------------------------
	.section	.nv.info._Z8kernel_bPiS_S_,"",@"SHT_CUDA_INFO"
	.sectionflags	@""
	.align	4


	//----- nvinfo : EIATTR_CUDA_API_VERSION
	.align		4
        /*0000*/ 	.byte	0x04, 0x37
        /*0002*/ 	.short	(.L_33 - .L_32)
.L_32:
        /*0004*/ 	.word	0x00000082


	//----- nvinfo : EIATTR_KPARAM_INFO
	.align		4
.L_33:
        /*0008*/ 	.byte	0x04, 0x17
        /*000a*/ 	.short	(.L_35 - .L_34)
.L_34:
        /*000c*/ 	.word	0x00000000
        /*0010*/ 	.short	0x0002
        /*0012*/ 	.short	0x0010
        /*0014*/ 	.byte	0x00, 0xf5, 0x21, 0x00


	//----- nvinfo : EIATTR_KPARAM_INFO
	.align		4
.L_35:
        /*0018*/ 	.byte	0x04, 0x17
        /*001a*/ 	.short	(.L_37 - .L_36)
.L_36:
        /*001c*/ 	.word	0x00000000
        /*0020*/ 	.short	0x0001
        /*0022*/ 	.short	0x0008
        /*0024*/ 	.byte	0x00, 0xf5, 0x21, 0x00


	//----- nvinfo : EIATTR_KPARAM_INFO
	.align		4
.L_37:
        /*0028*/ 	.byte	0x04, 0x17
        /*002a*/ 	.short	(.L_39 - .L_38)
.L_38:
        /*002c*/ 	.word	0x00000000
        /*0030*/ 	.short	0x0000
        /*0032*/ 	.short	0x0000
        /*0034*/ 	.byte	0x00, 0xf5, 0x21, 0x00


	//----- nvinfo : EIATTR_SPARSE_MMA_MASK
	.align		4
.L_39:
        /*0038*/ 	.byte	0x03, 0x50
        /*003a*/ 	.short	0x0000


	//----- nvinfo : EIATTR_MAXREG_COUNT
	.align		4
        /*003c*/ 	.byte	0x03, 0x1b
        /*003e*/ 	.short	0x00ff


	//----- nvinfo : EIATTR_MERCURY_ISA_VERSION
	.align		4
        /*0040*/ 	.byte	0x03, 0x5f
        /*0042*/ 	.short	0x0101


	//----- nvinfo : EIATTR_VRC_CTA_INIT_COUNT
	.align		4
        /*0044*/ 	.byte	0x02, 0x4a
	.zero		1
	.zero		1


	//----- nvinfo : EIATTR_EXIT_INSTR_OFFSETS
	.align		4
        /*0048*/ 	.byte	0x04, 0x1c
        /*004a*/ 	.short	(.L_41 - .L_40)


	//   ....[0]....
.L_40:
        /*004c*/ 	.word	0x00000100


	//----- nvinfo : EIATTR_CBANK_PARAM_SIZE
	.align		4
.L_41:
        /*0050*/ 	.byte	0x03, 0x19
        /*0052*/ 	.short	0x0018


	//----- nvinfo : EIATTR_PARAM_CBANK
	.align		4
        /*0054*/ 	.byte	0x04, 0x0a
        /*0056*/ 	.short	(.L_43 - .L_42)
	.align		4
.L_42:
        /*0058*/ 	.word	index@(.nv.constant0._Z8kernel_bPiS_S_)
        /*005c*/ 	.short	0x0380
        /*005e*/ 	.short	0x0018


	//----- nvinfo : EIATTR_SW_WAR
	.align		4
.L_43:
        /*0060*/ 	.byte	0x04, 0x36
        /*0062*/ 	.short	(.L_45 - .L_44)
.L_44:
        /*0064*/ 	.word	0x00000008
.L_45:


//--------------------- .nv.info._Z8kernel_aPiS_S_ --------------------------
	.section	.nv.info._Z8kernel_aPiS_S_,"",@"SHT_CUDA_INFO"
	.sectionflags	@""
	.align	4


	//----- nvinfo : EIATTR_CUDA_API_VERSION
	.align		4
        /*0000*/ 	.byte	0x04, 0x37
        /*0002*/ 	.short	(.L_47 - .L_46)
.L_46:
        /*0004*/ 	.word	0x00000082


	//----- nvinfo : EIATTR_KPARAM_INFO
	.align		4
.L_47:
        /*0008*/ 	.byte	0x04, 0x17
        /*000a*/ 	.short	(.L_49 - .L_48)
.L_48:
        /*000c*/ 	.word	0x00000000
        /*0010*/ 	.short	0x0002
        /*0012*/ 	.short	0x0010
        /*0014*/ 	.byte	0x00, 0xf5, 0x21, 0x00


	//----- nvinfo : EIATTR_KPARAM_INFO
	.align		4
.L_49:
        /*0018*/ 	.byte	0x04, 0x17
        /*001a*/ 	.short	(.L_51 - .L_50)
.L_50:
        /*001c*/ 	.word	0x00000000
        /*0020*/ 	.short	0x0001
        /*0022*/ 	.short	0x0008
        /*0024*/ 	.byte	0x00, 0xf5, 0x21, 0x00


	//----- nvinfo : EIATTR_KPARAM_INFO
	.align		4
.L_51:
        /*0028*/ 	.byte	0x04, 0x17
        /*002a*/ 	.short	(.L_53 - .L_52)
.L_52:
        /*002c*/ 	.word	0x00000000
        /*0030*/ 	.short	0x0000
        /*0032*/ 	.short	0x0000
        /*0034*/ 	.byte	0x00, 0xf5, 0x21, 0x00


	//----- nvinfo : EIATTR_SPARSE_MMA_MASK
	.align		4
.L_53:
        /*0038*/ 	.byte	0x03, 0x50
        /*003a*/ 	.short	0x0000


	//----- nvinfo : EIATTR_MAXREG_COUNT
	.align		4
        /*003c*/ 	.byte	0x03, 0x1b
        /*003e*/ 	.short	0x00ff


	//----- nvinfo : EIATTR_MERCURY_ISA_VERSION
	.align		4
        /*0040*/ 	.byte	0x03, 0x5f
        /*0042*/ 	.short	0x0101


	//----- nvinfo : EIATTR_VRC_CTA_INIT_COUNT
	.align		4
        /*0044*/ 	.byte	0x02, 0x4a
	.zero		1
	.zero		1


	//----- nvinfo : EIATTR_EXIT_INSTR_OFFSETS
	.align		4
        /*0048*/ 	.byte	0x04, 0x1c
        /*004a*/ 	.short	(.L_55 - .L_54)


	//   ....[0]....
.L_54:
        /*004c*/ 	.word	0x00000100


	//----- nvinfo : EIATTR_CBANK_PARAM_SIZE
	.align		4
.L_55:
        /*0050*/ 	.byte	0x03, 0x19
        /*0052*/ 	.short	0x0018


	//----- nvinfo : EIATTR_PARAM_CBANK
	.align		4
        /*0054*/ 	.byte	0x04, 0x0a
        /*0056*/ 	.short	(.L_57 - .L_56)
	.align		4
.L_56:
        /*0058*/ 	.word	index@(.nv.constant0._Z8kernel_aPiS_S_)
        /*005c*/ 	.short	0x0380
        /*005e*/ 	.short	0x0018


	//----- nvinfo : EIATTR_SW_WAR
	.align		4
.L_57:
        /*0060*/ 	.byte	0x04, 0x36
        /*0062*/ 	.short	(.L_59 - .L_58)
.L_58:
        /*0064*/ 	.word	0x00000008
.L_59:


//--------------------- .nv.callgraph             --------------------------
	.section	.nv.callgraph,"",@"SHT_CUDA_CALLGRAPH"
	.align	4
	.sectionentsize	8
	.align		4
        /*0000*/ 	.word	0x00000000
	.align		4
        /*0004*/ 	.word	0xffffffff
	.align		4
        /*0008*/ 	.word	0x00000000
	.align		4
        /*000c*/ 	.word	0xfffffffe
	.align		4
        /*0010*/ 	.word	0x00000000
	.align		4
        /*0014*/ 	.word	0xfffffffd
	.align		4
        /*0018*/ 	.word	0x00000000
	.align		4
        /*001c*/ 	.word	0xfffffffc


//--------------------- .text._Z8kernel_cPiS_S_   --------------------------
	.section	.text._Z8kernel_cPiS_S_,"ax",@progbits
	.align	128
        .global         _Z8kernel_cPiS_S_
        .type           _Z8kernel_cPiS_S_,@function
        .size           _Z8kernel_cPiS_S_,(.L_x_3 - _Z8kernel_cPiS_S_)
        .other          _Z8kernel_cPiS_S_,@"STO_CUDA_ENTRY STV_DEFAULT"
_Z8kernel_cPiS_S_:
.text._Z8kernel_cPiS_S_:
[----:B------:R-:W-:Y:S01]  /*0000*/  LDC R1, c[0x0][0x37c] ;  /* 0x0000df00ff017b82 */ /* 0x000fe20000000800 */
[----:B------:R-:W0:Y:S07]  /*0010*/  S2R R9, SR_TID.X ;  /* 0x0000000000097919 */ /* 0x000e2e0000002100 */
[----:B------:R-:W0:Y:S01]  /*0020*/  S2UR UR6, SR_CTAID.X ;  /* 0x00000000000679c3 */ /* 0x000e220000002500 */
[----:B------:R-:W1:Y:S07]  /*0030*/  LDCU.64 UR4, c[0x0][0x358] ;  /* 0x00006b00ff0477ac */ /* 0x000e6e0008000a00 */
[----:B------:R-:W0:Y:S08]  /*0040*/  LDC R0, c[0x0][0x360] ;  /* 0x0000d800ff007b82 */ /* 0x000e300000000800 */
[----:B------:R-:W2:Y:S08]  /*0050*/  LDC.64 R2, c[0x0][0x380] ;  /* 0x0000e000ff027b82 */ /* 0x000eb00000000a00 */
[----:B------:R-:W3:Y:S01]  /*0060*/  LDC.64 R4, c[0x0][0x388] ;  /* 0x0000e200ff047b82 */ /* 0x000ee20000000a00 */
[----:B0-----:R-:W-:-:S07]  /*0070*/  IMAD R9, R0, UR6, R9 ;  /* 0x0000000600097c24 */ /* 0x001fce000f8e0209 */
[----:B------:R-:W0:Y:S01]  /*0080*/  LDC.64 R6, c[0x0][0x390] ;  /* 0x0000e400ff067b82 */ /* 0x000e220000000a00 */
[----:B--2---:R-:W-:-:S06]  /*0090*/  IMAD.WIDE R2, R9, 0x4, R2 ;  /* 0x0000000409027825 */ /* 0x004fcc00078e0202 */
[----:B-1----:R-:W2:Y:S01]  /*00a0*/  LDG.E R2, desc[UR4][R2.64] ;  /* 0x0000000402027981 */ /* 0x002ea2000c1e1900 */
[----:B---3--:R-:W-:-:S06]  /*00b0*/  IMAD.WIDE R4, R9, 0x4, R4 ;  /* 0x0000000409047825 */ /* 0x008fcc00078e0204 */
[----:B------:R-:W2:Y:S01]  /*00c0*/  LDG.E R5, desc[UR4][R4.64] ;  /* 0x0000000404057981 */ /* 0x000ea2000c1e1900 */
[----:B0-----:R-:W-:Y:S01]  /*00d0*/  IMAD.WIDE R6, R9, 0x4, R6 ;  /* 0x0000000409067825 */ /* 0x001fe200078e0206 */
[----:B--2---:R-:W-:-:S05]  /*00e0*/  IADD3 R9, PT, PT, R2, R5, RZ ;  /* 0x0000000502097210 */ /* 0x004fca0007ffe0ff */
[----:B------:R-:W-:Y:S01]  /*00f0*/  STG.E desc[UR4][R6.64], R9 ;  /* 0x0000000906007986 */ /* 0x000fe2000c101904 */
[----:B------:R-:W-:Y:S05]  /*0100*/  EXIT ;  /* 0x000000000000794d */ /* 0x000fea0003800000 */
.L_x_0:
[----:B------:R-:W-:-:S00]  /*0110*/  BRA `(.L_x_0) ;  /* 0xfffffffc00fc7947 */ /* 0x000fc0000383ffff */
[----:B------:R-:W-:-:S00]  /*0120*/  NOP ;  /* 0x0000000000007918 */ /* 0x000fc00000000000 */
        /* <DEDUP_REMOVED lines=13> */
.L_x_3:


//--------------------- .text._Z8kernel_bPiS_S_   --------------------------
	.section	.text._Z8kernel_bPiS_S_,"ax",@progbits
	.align	128
        .global         _Z8kernel_bPiS_S_
        .type           _Z8kernel_bPiS_S_,@function
        .size           _Z8kernel_bPiS_S_,(.L_x_4 - _Z8kernel_bPiS_S_)
        .other          _Z8kernel_bPiS_S_,@"STO_CUDA_ENTRY STV_DEFAULT"
_Z8kernel_bPiS_S_:
.text._Z8kernel_bPiS_S_:
        /* <DEDUP_REMOVED lines=13> */
[----:B0-----:R-:W-:-:S04]  /*00d0*/  IMAD.WIDE R6, R9, 0x4, R6 ;  /* 0x0000000409067825 */ /* 0x001fc800078e0206 */
[----:B--2---:R-:W-:-:S05]  /*00e0*/  IMAD R9, R9, R4, R2 ;  /* 0x0000000409097224 */ /* 0x004fca00078e0202 */
[----:B------:R-:W-:Y:S01]  /*00f0*/  STG.E desc[UR4][R6.64], R9 ;  /* 0x0000000906007986 */ /* 0x000fe2000c101904 */
[----:B------:R-:W-:Y:S05]  /*0100*/  EXIT ;  /* 0x000000000000794d */ /* 0x000fea0003800000 */
.L_x_1:
        /* <DEDUP_REMOVED lines=15> */
.L_x_4:


//--------------------- .text._Z8kernel_aPiS_S_   --------------------------
	.section	.text._Z8kernel_aPiS_S_,"ax",@progbits
	.align	128
        .global         _Z8kernel_aPiS_S_
        .type           _Z8kernel_aPiS_S_,@function
        .size           _Z8kernel_aPiS_S_,(.L_x_5 - _Z8kernel_aPiS_S_)
        .other          _Z8kernel_aPiS_S_,@"STO_CUDA_ENTRY STV_DEFAULT"
_Z8kernel_aPiS_S_:
.text._Z8kernel_aPiS_S_:
        /* <DEDUP_REMOVED lines=17> */
.L_x_2:
        /* <DEDUP_REMOVED lines=15> */
.L_x_5:


//--------------------- .nv.shared.reserved.0     --------------------------
	.section	.nv.shared.reserved.0,"aw",@nobits
	.weak		__nv_reservedSMEM_offset_0_alias
	.size		__nv_reservedSMEM_offset_0_alias, 0, 64
	.other		__nv_reservedSMEM_offset_0_alias,@"STO_CUDA_RESERVED_SHARED STV_DEFAULT"
__nv_reservedSMEM_offset_0_alias:
	.zero		0
	.zero		64


//--------------------- .nv.constant0._Z8kernel_cPiS_S_ --------------------------
	.section	.nv.constant0._Z8kernel_cPiS_S_,"a",@progbits
	.sectionflags	@""
	.align	4
.nv.constant0._Z8kernel_cPiS_S_:
	.zero		920


//--------------------- .nv.constant0._Z8kernel_bPiS_S_ --------------------------
	.section	.nv.constant0._Z8kernel_bPiS_S_,"a",@progbits
	.sectionflags	@""
	.align	4
.nv.constant0._Z8kernel_bPiS_S_:
	.zero		920


//--------------------- .nv.constant0._Z8kernel_aPiS_S_ --------------------------
	.section	.nv.constant0._Z8kernel_aPiS_S_,"a",@progbits
	.sectionflags	@""
	.align	4
.nv.constant0._Z8kernel_aPiS_S_:
	.zero		920


//--------------------- SYMBOLS --------------------------

	.type		.nv.reservedSmem.offset0,@object
	.size		.nv.reservedSmem.offset0,0x4
